	.headerflags	@"EF_CUDA_TEXMODE_UNIFIED EF_CUDA_64BIT_ADDRESS EF_CUDA_ACCELERATORS EF_CUDA_SM90 EF_CUDA_VIRTUAL_SM(EF_CUDA_SM90)"
	.elftype	@"ET_EXEC"


//--------------------- .nv.info                  --------------------------
	.section	.nv.info,"",@"SHT_CUDA_INFO"
	.align	4


	//----- nvinfo : EIATTR_REGCOUNT
	.align		4
        /*0000*/ 	.byte	0x04, 0x2f
        /*0002*/ 	.short	(.L_3 - .L_2)
	.align		4
.L_2:
        /*0004*/ 	.word	index@(triton_poi_fused_cat_6)
        /*0008*/ 	.word	0x00000018


	//----- nvinfo : EIATTR_MIN_STACK_SIZE
	.align		4
.L_3:
        /*000c*/ 	.byte	0x04, 0x12
        /*000e*/ 	.short	(.L_5 - .L_4)
	.align		4
.L_4:
        /*0010*/ 	.word	index@(triton_poi_fused_cat_6)
        /*0014*/ 	.word	0x00000000


	//----- nvinfo : EIATTR_FRAME_SIZE
	.align		4
.L_5:
        /*0018*/ 	.byte	0x04, 0x11
        /*001a*/ 	.short	(.L_7 - .L_6)
	.align		4
.L_6:
        /*001c*/ 	.word	index@(triton_poi_fused_cat_6)
        /*0020*/ 	.word	0x00000000


	//----- nvinfo : EIATTR_MIN_STACK_SIZE
	.align		4
.L_7:
        /*0024*/ 	.byte	0x04, 0x12
        /*0026*/ 	.short	(.L_9 - .L_8)
	.align		4
.L_8:
        /*0028*/ 	.word	index@(triton_poi_fused_cat_6)
        /*002c*/ 	.word	0x00000000
.L_9:


//--------------------- .nv.info.triton_poi_fused_cat_6 --------------------------
	.section	.nv.info.triton_poi_fused_cat_6,"",@"SHT_CUDA_INFO"
	.sectionflags	@""
	.align	4


	//----- nvinfo : EIATTR_CUDA_API_VERSION
	.align		4
        /*0000*/ 	.byte	0x04, 0x37
        /*0002*/ 	.short	(.L_11 - .L_10)
.L_10:
        /*0004*/ 	.word	0x0000007c


	//----- nvinfo : EIATTR_KPARAM_INFO
	.align		4
.L_11:
        /*0008*/ 	.byte	0x04, 0x17
        /*000a*/ 	.short	(.L_13 - .L_12)
.L_12:
        /*000c*/ 	.word	0x00000000
        /*0010*/ 	.short	0x0007
        /*0012*/ 	.short	0x0038
        /*0014*/ 	.byte	0x00, 0xf0, 0x11, 0x00


	//----- nvinfo : EIATTR_KPARAM_INFO
	.align		4
.L_13:
        /*0018*/ 	.byte	0x04, 0x17
        /*001a*/ 	.short	(.L_15 - .L_14)
.L_14:
        /*001c*/ 	.word	0x00000000
        /*0020*/ 	.short	0x0006
        /*0022*/ 	.short	0x0030
        /*0024*/ 	.byte	0x00, 0xf4, 0x21, 0x00


	//----- nvinfo : EIATTR_KPARAM_INFO
	.align		4
.L_15:
        /*0028*/ 	.byte	0x04, 0x17
        /*002a*/ 	.short	(.L_17 - .L_16)
.L_16:
        /*002c*/ 	.word	0x00000000
        /*0030*/ 	.short	0x0005
        /*0032*/ 	.short	0x0028
        /*0034*/ 	.byte	0x00, 0xf4, 0x21, 0x00


	//----- nvinfo : EIATTR_KPARAM_INFO
	.align		4
.L_17:
        /*0038*/ 	.byte	0x04, 0x17
        /*003a*/ 	.short	(.L_19 - .L_18)
.L_18:
        /*003c*/ 	.word	0x00000000
        /*0040*/ 	.short	0x0004
        /*0042*/ 	.short	0x0020
        /*0044*/ 	.byte	0x00, 0xf4, 0x21, 0x00


	//----- nvinfo : EIATTR_KPARAM_INFO
	.align		4
.L_19:
        /*0048*/ 	.byte	0x04, 0x17
        /*004a*/ 	.short	(.L_21 - .L_20)
.L_20:
        /*004c*/ 	.word	0x00000000
        /*0050*/ 	.short	0x0003
        /*0052*/ 	.short	0x0018
        /*0054*/ 	.byte	0x00, 0xf4, 0x21, 0x00


	//----- nvinfo : EIATTR_KPARAM_INFO
	.align		4
.L_21:
        /*0058*/ 	.byte	0x04, 0x17
        /*005a*/ 	.short	(.L_23 - .L_22)
.L_22:
        /*005c*/ 	.word	0x00000000
        /*0060*/ 	.short	0x0002
        /*0062*/ 	.short	0x0010
        /*0064*/ 	.byte	0x00, 0xf4, 0x21, 0x00


	//----- nvinfo : EIATTR_KPARAM_INFO
	.align		4
.L_23:
        /*0068*/ 	.byte	0x04, 0x17
        /*006a*/ 	.short	(.L_25 - .L_24)
.L_24:
        /*006c*/ 	.word	0x00000000
        /*0070*/ 	.short	0x0001
        /*0072*/ 	.short	0x0008
        /*0074*/ 	.byte	0x00, 0xf4, 0x21, 0x00


	//----- nvinfo : EIATTR_KPARAM_INFO
	.align		4
.L_25:
        /*0078*/ 	.byte	0x04, 0x17
        /*007a*/ 	.short	(.L_27 - .L_26)
.L_26:
        /*007c*/ 	.word	0x00000000
        /*0080*/ 	.short	0x0000
        /*0082*/ 	.short	0x0000
        /*0084*/ 	.byte	0x00, 0xf4, 0x21, 0x00


	//----- nvinfo : EIATTR_SPARSE_MMA_MASK
	.align		4
.L_27:
        /*0088*/ 	.byte	0x03, 0x50
        /*008a*/ 	.short	0x0000


	//----- nvinfo : EIATTR_MAXREG_COUNT
	.align		4
        /*008c*/ 	.byte	0x03, 0x1b
        /*008e*/ 	.short	0x00ff


	//----- nvinfo : EIATTR_EXIT_INSTR_OFFSETS
	.align		4
        /*0090*/ 	.byte	0x04, 0x1c
        /*0092*/ 	.short	(.L_29 - .L_28)


	//   ....[0]....
.L_28:
        /*0094*/ 	.word	0x00000500


	//   ....[1]....
        /*0098*/ 	.word	0x00000520


	//----- nvinfo : EIATTR_REQNTID
	.align		4
.L_29:
        /*009c*/ 	.byte	0x04, 0x10
        /*009e*/ 	.short	(.L_31 - .L_30)
.L_30:
        /*00a0*/ 	.word	0x00000080
        /*00a4*/ 	.word	0x00000001
        /*00a8*/ 	.word	0x00000001


	//----- nvinfo : EIATTR_CBANK_PARAM_SIZE
	.align		4
.L_31:
        /*00ac*/ 	.byte	0x03, 0x19
        /*00ae*/ 	.short	0x003c


	//----- nvinfo : EIATTR_PARAM_CBANK
	.align		4
        /*00b0*/ 	.byte	0x04, 0x0a
        /*00b2*/ 	.short	(.L_33 - .L_32)
	.align		4
.L_32:
        /*00b4*/ 	.word	index@(.nv.constant0.triton_poi_fused_cat_6)
        /*00b8*/ 	.short	0x0210
        /*00ba*/ 	.short	0x003c


	//----- nvinfo : EIATTR_SW_WAR
	.align		4
.L_33:
        /*00bc*/ 	.byte	0x04, 0x36
        /*00be*/ 	.short	(.L_35 - .L_34)
.L_34:
        /*00c0*/ 	.word	0x00000008
.L_35:


//--------------------- .nv.callgraph             --------------------------
	.section	.nv.callgraph,"",@"SHT_CUDA_CALLGRAPH"
	.align	4
	.sectionentsize	8
	.align		4
        /*0000*/ 	.word	0x00000000
	.align		4
        /*0004*/ 	.word	0xffffffff
	.align		4
        /*0008*/ 	.word	0x00000000
	.align		4
        /*000c*/ 	.word	0xfffffffe
	.align		4
        /*0010*/ 	.word	0x00000000
	.align		4
        /*0014*/ 	.word	0xfffffffd
	.align		4
        /*0018*/ 	.word	0x00000000
	.align		4
        /*001c*/ 	.word	0xfffffffc


//--------------------- .nv.constant4             --------------------------
	.section	.nv.constant4,"a",@progbits
	.align	8
	.align		8
.nv.constant4:
        /*0000*/ 	.dword	_$_str
	.align		8
        /*0008*/ 	.dword	_$_str_$_2


//--------------------- .text.triton_poi_fused_cat_6 --------------------------
	.section	.text.triton_poi_fused_cat_6,"ax",@progbits
	.align	128
        .global         triton_poi_fused_cat_6
        .type           triton_poi_fused_cat_6,@function
        .size           triton_poi_fused_cat_6,(.L_x_1 - triton_poi_fused_cat_6)
        .other          triton_poi_fused_cat_6,@"STO_CUDA_ENTRY STV_DEFAULT"
triton_poi_fused_cat_6:
.text.triton_poi_fused_cat_6:
[----:B------:R-:W0:Y:S01]  /*0000*/  LDC R1, c[0x0][0x28] ;  /* 0x00000a00ff017b82 */ /* 0x000e220000000800 */
[----:B------:R-:W1:Y:S07]  /*0010*/  S2R R0, SR_TID.X ;  /* 0x0000000000007919 */ /* 0x000e6e0000002100 */
[----:B------:R-:W2:Y:S01]  /*0020*/  LDC.64 R12, c[0x0][0x220] ;  /* 0x00008800ff0c7b82 */ /* 0x000ea20000000a00 */
[----:B------:R-:W-:Y:S01]  /*0030*/  IMAD.MOV.U32 R4, RZ, RZ, RZ ;  /* 0x000000ffff047224 */ /* 0x000fe200078e00ff */
[----:B------:R-:W-:Y:S01]  /*0040*/  ULDC.64 UR4, c[0x0][0x208] ;  /* 0x0000820000047ab9 */ /* 0x000fe20000000a00 */
[----:B------:R-:W3:Y:S01]  /*0050*/  S2R R3, SR_CTAID.X ;  /* 0x0000000000037919 */ /* 0x000ee20000002500 */
[----:B------:R-:W-:-:S04]  /*0060*/  ULDC.64 UR6, c[0x0][0x238] ;  /* 0x00008e0000067ab9 */ /* 0x000fc80000000a00 */
[----:B------:R-:W4:Y:S08]  /*0070*/  LDC.64 R14, c[0x0][0x210] ;  /* 0x00008400ff0e7b82 */ /* 0x000f300000000a00 */
[----:B------:R-:W5:Y:S08]  /*0080*/  LDC.64 R10, c[0x0][0x218] ;  /* 0x00008600ff0a7b82 */ /* 0x000f700000000a00 */
[----:B------:R-:W4:Y:S01]  /*0090*/  LDC.64 R8, c[0x0][0x228] ;  /* 0x00008a00ff087b82 */ /* 0x000f220000000a00 */
[----:B-1----:R-:W-:-:S05]  /*00a0*/  LOP3.LUT R0, R0, 0x7f, RZ, 0xc0, !PT ;  /* 0x0000007f00007812 */ /* 0x002fca00078ec0ff */
[----:B---3--:R-:W-:-:S05]  /*00b0*/  IMAD R0, R3, 0x80, R0 ;  /* 0x0000008003007824 */ /* 0x008fca00078e0200 */
[----:B------:R-:W-:-:S04]  /*00c0*/  SHF.R.S32.HI R5, RZ, 0x1f, R0 ;  /* 0x0000001fff057819 */ /* 0x000fc80000011400 */
[----:B------:R-:W-:-:S04]  /*00d0*/  LEA.HI R5, R5, R0, RZ, 0x4 ;  /* 0x0000000005057211 */ /* 0x000fc800078f20ff */
[----:B------:R-:W-:-:S05]  /*00e0*/  SHF.R.S32.HI R7, RZ, 0x4, R5 ;  /* 0x00000004ff077819 */ /* 0x000fca0000011405 */
[----:B------:R-:W-:-:S05]  /*00f0*/  IMAD.HI R2, R7, 0x2aaaaaab, RZ ;  /* 0x2aaaaaab07027827 */ /* 0x000fca00078e02ff */
[----:B------:R-:W-:-:S04]  /*0100*/  SHF.R.U32.HI R3, RZ, 0x1f, R2 ;  /* 0x0000001fff037819 */ /* 0x000fc80000011602 */
[----:B------:R-:W-:-:S05]  /*0110*/  LEA.HI R2, R2, R3, RZ, 0x1e ;  /* 0x0000000302027211 */ /* 0x000fca00078ff0ff */
[----:B------:R-:W-:-:S04]  /*0120*/  IMAD R7, R2, -0x18, R7 ;  /* 0xffffffe802077824 */ /* 0x000fc800078e0207 */
[C---:B--2---:R-:W-:Y:S01]  /*0130*/  IMAD.WIDE R12, R7.reuse, 0x4, R12 ;  /* 0x00000004070c7825 */ /* 0x044fe200078e020c */
[----:B------:R-:W-:-:S04]  /*0140*/  ISETP.GE.AND P2, PT, R7, 0x4, PT ;  /* 0x000000040700780c */ /* 0x000fc80003f46270 */
[----:B------:R-:W-:-:S13]  /*0150*/  ISETP.LT.AND P3, PT, R0, 0x600, !P2 ;  /* 0x000006000000780c */ /* 0x000fda0005761270 */
[----:B------:R1:W2:Y:S01]  /*0160*/  @P3 LDG.E.EL R4, desc[UR4][R12.64] ;  /* 0x000000040c043981 */ /* 0x0002a2000c2e1900 */
[----:B------:R-:W-:-:S05]  /*0170*/  IMAD.HI R2, R0, 0x2aaaaaab, RZ ;  /* 0x2aaaaaab00027827 */ /* 0x000fca00078e02ff */
[----:B------:R-:W-:-:S04]  /*0180*/  SHF.R.U32.HI R3, RZ, 0x1f, R2 ;  /* 0x0000001fff037819 */ /* 0x000fc80000011602 */
[----:B------:R-:W-:Y:S01]  /*0190*/  LEA.HI.SX32 R21, R2, R3, 0x1a ;  /* 0x0000000302157211 */ /* 0x000fe200078fd2ff */
[----:B-1----:R-:W-:Y:S01]  /*01a0*/  IMAD.MOV.U32 R12, RZ, RZ, RZ ;  /* 0x000000ffff0c7224 */ /* 0x002fe200078e00ff */
[----:B------:R-:W1:Y:S03]  /*01b0*/  LDC.64 R2, c[0x0][0x230] ;  /* 0x00008c00ff027b82 */ /* 0x000e660000000a00 */
[----:B------:R-:W-:-:S04]  /*01c0*/  IMAD R6, R21, -0x180, R0 ;  /* 0xfffffe8015067824 */ /* 0x000fc800078e0200 */
[----:B------:R-:W-:Y:S02]  /*01d0*/  IMAD R17, R21, 0x40, R6 ;  /* 0x0000004015117824 */ /* 0x000fe400078e0206 */
[----:B------:R-:W-:Y:S02]  /*01e0*/  IMAD.MOV.U32 R6, RZ, RZ, RZ ;  /* 0x000000ffff067224 */ /* 0x000fe400078e00ff */
[----:B----4-:R-:W-:-:S04]  /*01f0*/  IMAD.WIDE R14, R17, 0x4, R14 ;  /* 0x00000004110e7825 */ /* 0x010fc800078e020e */
[----:B-----5:R-:W-:Y:S01]  /*0200*/  IMAD.WIDE R16, R7, 0x4, R10 ;  /* 0x0000000407107825 */ /* 0x020fe200078e020a */
[----:B------:R-:W-:Y:S01]  /*0210*/  LOP3.LUT R5, R5, 0xfffffff0, RZ, 0xc0, !PT ;  /* 0xfffffff005057812 */ /* 0x000fe200078ec0ff */
[----:B------:R-:W3:Y:S02]  /*0220*/  @P3 LDG.E R12, desc[UR4][R14.64] ;  /* 0x000000040e0c3981 */ /* 0x000ee4000c1e1900 */
[----:B0-----:R-:W-:Y:S02]  /*0230*/  IMAD.WIDE R18, R7, 0x4, R8 ;  /* 0x0000000407127825 */ /* 0x001fe400078e0208 */
[----:B------:R0:W4:Y:S02]  /*0240*/  @P3 LDG.E.EL R6, desc[UR4][R16.64] ;  /* 0x0000000410063981 */ /* 0x000124000c2e1900 */
[----:B------:R-:W-:Y:S02]  /*0250*/  IMAD.MOV.U32 R10, RZ, RZ, RZ ;  /* 0x000000ffff0a7224 */ /* 0x000fe400078e00ff */
[----:B------:R-:W-:-:S02]  /*0260*/  IMAD.MOV.U32 R8, RZ, RZ, RZ ;  /* 0x000000ffff087224 */ /* 0x000fc400078e00ff */
[----:B------:R-:W-:Y:S02]  /*0270*/  IMAD R21, R21, 0x140, RZ ;  /* 0x0000014015157824 */ /* 0x000fe400078e02ff */
[C---:B-1----:R-:W-:Y:S01]  /*0280*/  IMAD.WIDE R2, R7.reuse, 0x4, R2 ;  /* 0x0000000407027825 */ /* 0x042fe200078e0202 */
[C---:B------:R-:W-:Y:S01]  /*0290*/  ISETP.GE.AND P0, PT, R0.reuse, 0x600, PT ;  /* 0x000006000000780c */ /* 0x040fe20003f06270 */
[----:B------:R-:W5:Y:S02]  /*02a0*/  @P3 LDG.E.EL R10, desc[UR4][R18.64] ;  /* 0x00000004120a3981 */ /* 0x000f64000c2e1900 */
[----:B------:R-:W-:Y:S02]  /*02b0*/  IMAD.IADD R5, R0, 0x1, -R5 ;  /* 0x0000000100057824 */ /* 0x000fe400078e0a05 */
[C---:B------:R-:W-:Y:S01]  /*02c0*/  IMAD.SHL.U32 R20, R7.reuse, 0x10, RZ ;  /* 0x0000001007147824 */ /* 0x040fe200078e00ff */
[----:B------:R-:W-:Y:S01]  /*02d0*/  SHF.R.S32.HI R9, RZ, 0x1f, R21 ;  /* 0x0000001fff097819 */ /* 0x000fe20000011415 */
[----:B------:R1:W5:Y:S01]  /*02e0*/  @P3 LDG.E.EL R8, desc[UR4][R2.64] ;  /* 0x0000000402083981 */ /* 0x000362000c2e1900 */
[----:B------:R-:W-:-:S02]  /*02f0*/  ISETP.GT.AND P1, PT, R7, 0x3, !P0 ;  /* 0x000000030700780c */ /* 0x000fc40004724270 */
[----:B------:R-:W-:Y:S02]  /*0300*/  IADD3 R21, P4, P5, R20, R5, R21 ;  /* 0x0000000514157210 */ /* 0x000fe40007d9e015 */
[----:B------:R-:W-:Y:S02]  /*0310*/  SHF.R.S32.HI R5, RZ, 0x1f, R5 ;  /* 0x0000001fff057819 */ /* 0x000fe40000011405 */
[----:B------:R-:W-:Y:S01]  /*0320*/  SHF.R.S32.HI R20, RZ, 0x1f, R20 ;  /* 0x0000001fff147819 */ /* 0x000fe20000011414 */
[----:B0-----:R-:W-:Y:S01]  /*0330*/  IMAD.MOV.U32 R16, RZ, RZ, 0x3e800000 ;  /* 0x3e800000ff107424 */ /* 0x001fe200078e00ff */
[----:B-1----:R-:W0:Y:S02]  /*0340*/  LDC.64 R2, c[0x0][0x240] ;  /* 0x00009000ff027b82 */ /* 0x002e240000000a00 */
[----:B------:R-:W-:Y:S02]  /*0350*/  IADD3.X R20, R20, R5, R9, P4, P5 ;  /* 0x0000000514147210 */ /* 0x000fe400027ea409 */
[----:B------:R-:W-:Y:S01]  /*0360*/  LEA R14, P4, R21, UR6, 0x2 ;  /* 0x00000006150e7c11 */ /* 0x000fe2000f8810ff */
[----:B------:R-:W-:-:S03]  /*0370*/  IMAD.MOV.U32 R9, RZ, RZ, RZ ;  /* 0x000000ffff097224 */ /* 0x000fc600078e00ff */
[----:B------:R-:W-:-:S05]  /*0380*/  LEA.HI.X R15, R21, UR7, R20, 0x2, P4 ;  /* 0x00000007150f7c11 */ /* 0x000fca000a0f1414 */
[----:B------:R-:W5:Y:S01]  /*0390*/  @P1 LDG.E R9, desc[UR4][R14.64+-0x100] ;  /* 0xffff00040e091981 */ /* 0x000f62000c1e1900 */
[----:B0-----:R-:W-:Y:S01]  /*03a0*/  IMAD.WIDE R2, R0, 0x4, R2 ;  /* 0x0000000400027825 */ /* 0x001fe200078e0202 */
[----:B--2---:R-:W-:-:S05]  /*03b0*/  SEL R4, R4, RZ, P3 ;  /* 0x000000ff04047207 */ /* 0x004fca0001800000 */
[----:B------:R-:W-:-:S04]  /*03c0*/  FADD R4, R4, 9.9999997473787516356e-06 ;  /* 0x3727c5ac04047421 */ /* 0x000fc80000000000 */
[----:B------:R-:W0:Y:S02]  /*03d0*/  MUFU.SQRT R5, R4 ;  /* 0x0000000400057308 */ /* 0x000e240000002000 */
[C---:B0-----:R-:W-:Y:S02]  /*03e0*/  FSETP.GT.AND P4, PT, R5.reuse, 8.50705917302346158658e+37, PT ;  /* 0x7e8000000500780b */ /* 0x041fe40003f84000 */
[----:B------:R-:W-:-:S11]  /*03f0*/  FSETP.GEU.AND P5, PT, R5, 1.175494350822287508e-38, PT ;  /* 0x008000000500780b */ /* 0x000fd60003fae000 */
[----:B------:R-:W-:-:S04]  /*0400*/  @P4 FMUL R5, R5, 0.25 ;  /* 0x3e80000005054820 */ /* 0x000fc80000400000 */
[----:B------:R-:W-:-:S06]  /*0410*/  @!P5 FMUL R5, R5, 16777216 ;  /* 0x4b8000000505d820 */ /* 0x000fcc0000400000 */
[----:B------:R-:W0:Y:S01]  /*0420*/  MUFU.RCP R5, R5 ;  /* 0x0000000500057308 */ /* 0x000e220000001000 */
[----:B------:R-:W-:Y:S02]  /*0430*/  FSEL R16, R16, 1, P4 ;  /* 0x3f80000010107808 */ /* 0x000fe40002000000 */
[----:B---3--:R-:W-:Y:S02]  /*0440*/  SEL R12, R12, RZ, P3 ;  /* 0x000000ff0c0c7207 */ /* 0x008fe40001800000 */
[----:B----4-:R-:W-:Y:S01]  /*0450*/  SEL R7, R6, RZ, P3 ;  /* 0x000000ff06077207 */ /* 0x010fe20001800000 */
[----:B------:R-:W-:-:S04]  /*0460*/  @!P5 FMUL R16, R16, 16777216 ;  /* 0x4b8000001010d820 */ /* 0x000fc80000400000 */
[----:B------:R-:W-:Y:S01]  /*0470*/  FADD R4, R12, -R7 ;  /* 0x800000070c047221 */ /* 0x000fe20000000000 */
[----:B-----5:R-:W-:Y:S01]  /*0480*/  SEL R10, R10, RZ, P3 ;  /* 0x000000ff0a0a7207 */ /* 0x020fe20001800000 */
[----:B0-----:R-:W-:Y:S01]  /*0490*/  FMUL R7, R5, R16 ;  /* 0x0000001005077220 */ /* 0x001fe20000400000 */
[----:B------:R-:W-:-:S03]  /*04a0*/  SEL R8, R8, RZ, P3 ;  /* 0x000000ff08087207 */ /* 0x000fc60001800000 */
[----:B------:R-:W-:-:S04]  /*04b0*/  FMUL R7, R4, R7 ;  /* 0x0000000704077220 */ /* 0x000fc80000400000 */
[----:B------:R-:W-:-:S05]  /*04c0*/  FFMA R8, R7, R10, R8 ;  /* 0x0000000a07087223 */ /* 0x000fca0000000008 */
[----:B------:R-:W-:-:S04]  /*04d0*/  FSETP.GEU.AND P3, PT, R8, RZ, PT ;  /* 0x000000ff0800720b */ /* 0x000fc80003f6e000 */
[----:B------:R-:W-:Y:S02]  /*04e0*/  FSEL R5, R8, RZ, P3 ;  /* 0x000000ff08057208 */ /* 0x000fe40001800000 */
[----:B------:R-:W-:Y:S01]  /*04f0*/  @P2 SEL R5, R9, RZ, P1 ;  /* 0x000000ff09052207 */ /* 0x000fe20000800000 */
[----:B------:R-:W-:Y:S06]  /*0500*/  @P0 EXIT ;  /* 0x000000000000094d */ /* 0x000fec0003800000 */
[----:B------:R-:W-:Y:S01]  /*0510*/  STG.E desc[UR4][R2.64], R5 ;  /* 0x0000000502007986 */ /* 0x000fe2000c101904 */
[----:B------:R-:W-:Y:S05]  /*0520*/  EXIT ;  /* 0x000000000000794d */ /* 0x000fea0003800000 */
.L_x_0:
[----:B------:R-:W-:-:S00]  /*0530*/  BRA `(.L_x_0) ;  /* 0xfffffffc00fc7947 */ /* 0x000fc0000383ffff */
[----:B------:R-:W-:-:S00]  /*0540*/  NOP ;  /* 0x0000000000007918 */ /* 0x000fc00000000000 */
        /* <DEDUP_REMOVED lines=11> */
.L_x_1:


//--------------------- .nv.global.init           --------------------------
	.section	.nv.global.init,"aw",@progbits
.nv.global.init:
	.type		_$_str,@object
	.size		_$_str,(_$_str_$_2 - _$_str)
_$_str:
        /*0000*/ 	.byte	0x5f, 0x5f, 0x43, 0x55, 0x44, 0x41, 0x5f, 0x46, 0x54, 0x5a, 0x00
	.type		_$_str_$_2,@object
	.size		_$_str_$_2,(.L_1 - _$_str_$_2)
_$_str_$_2:
        /*000b*/ 	.byte	0x5f, 0x5f, 0x43, 0x55, 0x44, 0x41, 0x5f, 0x50, 0x52, 0x45, 0x43, 0x5f, 0x53, 0x51, 0x52, 0x54
        /*001b*/ 	.byte	0x00
.L_1:


//--------------------- .nv.constant0.triton_poi_fused_cat_6 --------------------------
	.section	.nv.constant0.triton_poi_fused_cat_6,"a",@progbits
	.sectionflags	@""
	.align	4
.nv.constant0.triton_poi_fused_cat_6:
	.zero		588
